//
// Generated by NVIDIA NVVM Compiler
//
// Compiler Build ID: CL-36424714
// Cuda compilation tools, release 13.0, V13.0.88
// Based on NVVM 20.0.0
//

.version 9.0
.target sm_100
.address_size 64

	// .globl	set_sol_by_delta

.visible .entry set_sol_by_delta(
	.param .u64 .ptr .align 1 set_sol_by_delta_param_0,
	.param .u64 .ptr .align 1 set_sol_by_delta_param_1,
	.param .u64 set_sol_by_delta_param_2,
	.param .u64 set_sol_by_delta_param_3,
	.param .u64 set_sol_by_delta_param_4
)
{
	.reg .pred 	%p<3>;
	.reg .b32 	%r<5>;
	.reg .b64 	%rd<13>;
	.reg .b64 	%fd<3>;

	ld.param.u64 	%rd2, [set_sol_by_delta_param_0];
	ld.param.u64 	%rd3, [set_sol_by_delta_param_1];
	ld.param.u64 	%rd4, [set_sol_by_delta_param_2];
	ld.param.u64 	%rd5, [set_sol_by_delta_param_4];
	mov.u32 	%r1, %ctaid.x;
	mov.u32 	%r2, %ntid.x;
	mov.u32 	%r3, %tid.x;
	mad.lo.s32 	%r4, %r1, %r2, %r3;
	cvt.u64.u32 	%rd1, %r4;
	setp.le.u64 	%p1, %rd4, %rd1;
	@%p1 bra 	$L__BB0_2;
	cvta.to.global.u64 	%rd6, %rd3;
	cvta.to.global.u64 	%rd7, %rd2;
	shl.b64 	%rd8, %rd1, 3;
	add.s64 	%rd9, %rd6, %rd8;
	ld.global.f64 	%fd1, [%rd9];
	setp.gt.f64 	%p2, %fd1, 0d0000000000000000;
	selp.f64 	%fd2, 0d3FF0000000000000, 0d0000000000000000, %p2;
	mad.lo.s64 	%rd10, %rd5, %rd4, %rd1;
	shl.b64 	%rd11, %rd10, 3;
	add.s64 	%rd12, %rd7, %rd11;
	st.global.f64 	[%rd12], %fd2;
$L__BB0_2:
	ret;

}


// ===== COMPILED SASS (sm_100) =====

	.target	sm_100

	.elftype	@"ET_EXEC"


//--------------------- .note.nv.tkinfo           --------------------------
	.section	.note.nv.tkinfo,"",@"SHT_NOTE"
	.sectionflags	@"SHF_NOTE_NV_TKINFO"
	.tkinfo
        /*0018*/ 	.word	0x00000002
        /*0030*/ 	.string	""
        /*0030*/ 	.string	"ptxas"
        /*0030*/ 	.string	"Cuda compilation tools, release 13.0, V13.0.88"
        /*0030*/ 	.string	"Build cuda_13.0.r13.0/compiler.36424714_0"
        /*0030*/ 	.string	"-arch sm_100 -m 64 "



//--------------------- .note.nv.cuinfo           --------------------------
	.section	.note.nv.cuinfo,"",@"SHT_NOTE"
	.sectionflags	@"SHF_NOTE_NV_CUINFO"
        /*0018*/ 	.short	0x0002
        /*001a*/ 	.short	0x0064
        /*001c*/ 	.short	0x0082
	.zero		2


//--------------------- .nv.info                  --------------------------
	.section	.nv.info,"",@"SHT_CUDA_INFO"
	.align	4


	//----- nvinfo : EIATTR_REGCOUNT
	.align		4
        /*0000*/ 	.byte	0x04, 0x2f
        /*0002*/ 	.short	(.L_1 - .L_0)
	.align		4
.L_0:
        /*0004*/ 	.word	index@(set_sol_by_delta)
        /*0008*/ 	.word	0x0000000a


	//----- nvinfo : EIATTR_FRAME_SIZE
	.align		4
.L_1:
        /*000c*/ 	.byte	0x04, 0x11
        /*000e*/ 	.short	(.L_3 - .L_2)
	.align		4
.L_2:
        /*0010*/ 	.word	index@(set_sol_by_delta)
        /*0014*/ 	.word	0x00000000


	//----- nvinfo : EIATTR_MIN_STACK_SIZE
	.align		4
.L_3:
        /*0018*/ 	.byte	0x04, 0x12
        /*001a*/ 	.short	(.L_5 - .L_4)
	.align		4
.L_4:
        /*001c*/ 	.word	index@(set_sol_by_delta)
        /*0020*/ 	.word	0x00000000
.L_5:


//--------------------- .nv.compat                --------------------------
	.section	.nv.compat,"",@"SHT_CUDA_COMPAT_INFO"
	.align	4
        /*0000*/ 	.byte	0x02, 0x09, 0x00, 0x00, 0x02, 0x02, 0x01, 0x00, 0x02, 0x05, 0x05, 0x00, 0x03, 0x07, 0x01, 0x01
        /*0010*/ 	.byte	0x02, 0x03, 0x00, 0x00, 0x02, 0x06, 0x01, 0x00, 0x04, 0x0b, 0x08, 0x00, 0x01, 0x00, 0x00, 0x00
        /*0020*/ 	.byte	0x00, 0x00, 0x00, 0x00


//--------------------- .nv.info.set_sol_by_delta --------------------------
	.section	.nv.info.set_sol_by_delta,"",@"SHT_CUDA_INFO"
	.sectionflags	@""
	.align	4


	//----- nvinfo : EIATTR_CUDA_API_VERSION
	.align		4
        /*0000*/ 	.byte	0x04, 0x37
        /*0002*/ 	.short	(.L_7 - .L_6)
.L_6:
        /*0004*/ 	.word	0x00000082


	//----- nvinfo : EIATTR_KPARAM_INFO
	.align		4
.L_7:
        /*0008*/ 	.byte	0x04, 0x17
        /*000a*/ 	.short	(.L_9 - .L_8)
.L_8:
        /*000c*/ 	.word	0x00000000
        /*0010*/ 	.short	0x0004
        /*0012*/ 	.short	0x0020
        /*0014*/ 	.byte	0x00, 0xf0, 0x21, 0x00


	//----- nvinfo : EIATTR_KPARAM_INFO
	.align		4
.L_9:
        /*0018*/ 	.byte	0x04, 0x17
        /*001a*/ 	.short	(.L_11 - .L_10)
.L_10:
        /*001c*/ 	.word	0x00000000
        /*0020*/ 	.short	0x0003
        /*0022*/ 	.short	0x0018
        /*0024*/ 	.byte	0x00, 0xf0, 0x21, 0x00


	//----- nvinfo : EIATTR_KPARAM_INFO
	.align		4
.L_11:
        /*0028*/ 	.byte	0x04, 0x17
        /*002a*/ 	.short	(.L_13 - .L_12)
.L_12:
        /*002c*/ 	.word	0x00000000
        /*0030*/ 	.short	0x0002
        /*0032*/ 	.short	0x0010
        /*0034*/ 	.byte	0x00, 0xf0, 0x21, 0x00


	//----- nvinfo : EIATTR_KPARAM_INFO
	.align		4
.L_13:
        /*0038*/ 	.byte	0x04, 0x17
        /*003a*/ 	.short	(.L_15 - .L_14)
.L_14:
        /*003c*/ 	.word	0x00000000
        /*0040*/ 	.short	0x0001
        /*0042*/ 	.short	0x0008
        /*0044*/ 	.byte	0x00, 0xf5, 0x21, 0x00


	//----- nvinfo : EIATTR_KPARAM_INFO
	.align		4
.L_15:
        /*0048*/ 	.byte	0x04, 0x17
        /*004a*/ 	.short	(.L_17 - .L_16)
.L_16:
        /*004c*/ 	.word	0x00000000
        /*0050*/ 	.short	0x0000
        /*0052*/ 	.short	0x0000
        /*0054*/ 	.byte	0x00, 0xf5, 0x21, 0x00


	//----- nvinfo : EIATTR_SPARSE_MMA_MASK
	.align		4
.L_17:
        /*0058*/ 	.byte	0x03, 0x50
        /*005a*/ 	.short	0x0000


	//----- nvinfo : EIATTR_MAXREG_COUNT
	.align		4
        /*005c*/ 	.byte	0x03, 0x1b
        /*005e*/ 	.short	0x00ff


	//----- nvinfo : EIATTR_MERCURY_ISA_VERSION
	.align		4
        /*0060*/ 	.byte	0x03, 0x5f
        /*0062*/ 	.short	0x0101


	//----- nvinfo : EIATTR_VRC_CTA_INIT_COUNT
	.align		4
        /*0064*/ 	.byte	0x02, 0x4a
	.zero		1
	.zero		1


	//----- nvinfo : EIATTR_EXIT_INSTR_OFFSETS
	.align		4
        /*0068*/ 	.byte	0x04, 0x1c
        /*006a*/ 	.short	(.L_19 - .L_18)


	//   ....[0]....
.L_18:
        /*006c*/ 	.word	0x00000080


	//   ....[1]....
        /*0070*/ 	.word	0x000001a0


	//----- nvinfo : EIATTR_CBANK_PARAM_SIZE
	.align		4
.L_19:
        /*0074*/ 	.byte	0x03, 0x19
        /*0076*/ 	.short	0x0028


	//----- nvinfo : EIATTR_PARAM_CBANK
	.align		4
        /*0078*/ 	.byte	0x04, 0x0a
        /*007a*/ 	.short	(.L_21 - .L_20)
	.align		4
.L_20:
        /*007c*/ 	.word	index@(.nv.constant0.set_sol_by_delta)
        /*0080*/ 	.short	0x0380
        /*0082*/ 	.short	0x0028


	//----- nvinfo : EIATTR_SW_WAR
	.align		4
.L_21:
        /*0084*/ 	.byte	0x04, 0x36
        /*0086*/ 	.short	(.L_23 - .L_22)
.L_22:
        /*0088*/ 	.word	0x00000008
.L_23:


//--------------------- .nv.callgraph             --------------------------
	.section	.nv.callgraph,"",@"SHT_CUDA_CALLGRAPH"
	.align	4
	.sectionentsize	8
	.align		4
        /*0000*/ 	.word	0x00000000
	.align		4
        /*0004*/ 	.word	0xffffffff
	.align		4
        /*0008*/ 	.word	0x00000000
	.align		4
        /*000c*/ 	.word	0xfffffffe
	.align		4
        /*0010*/ 	.word	0x00000000
	.align		4
        /*0014*/ 	.word	0xfffffffd
	.align		4
        /*0018*/ 	.word	0x00000000
	.align		4
        /*001c*/ 	.word	0xfffffffc


//--------------------- .text.set_sol_by_delta    --------------------------
	.section	.text.set_sol_by_delta,"ax",@progbits
	.align	128
        .global         set_sol_by_delta
        .type           set_sol_by_delta,@function
        .size           set_sol_by_delta,(.L_x_1 - set_sol_by_delta)
        .other          set_sol_by_delta,@"STO_CUDA_ENTRY STV_DEFAULT"
set_sol_by_delta:
.text.set_sol_by_delta:
[----:B------:R-:W-:Y:S01]  /*0000*/  LDC R1, c[0x0][0x37c] ;  /* 0x0000df00ff017b82 */ /* 0x000fe20000000800 */
[----:B------:R-:W0:Y:S07]  /*0010*/  S2R R5, SR_TID.X ;  /* 0x0000000000057919 */ /* 0x000e2e0000002100 */
[----:B------:R-:W0:Y:S01]  /*0020*/  S2UR UR4, SR_CTAID.X ;  /* 0x00000000000479c3 */ /* 0x000e220000002500 */
[----:B------:R-:W1:Y:S07]  /*0030*/  LDCU.64 UR6, c[0x0][0x390] ;  /* 0x00007200ff0677ac */ /* 0x000e6e0008000a00 */
[----:B------:R-:W0:Y:S02]  /*0040*/  LDC R4, c[0x0][0x360] ;  /* 0x0000d800ff047b82 */ /* 0x000e240000000800 */
[----:B0-----:R-:W-:-:S05]  /*0050*/  IMAD R4, R4, UR4, R5 ;  /* 0x0000000404047c24 */ /* 0x001fca000f8e0205 */
[----:B-1----:R-:W-:-:S04]  /*0060*/  ISETP.GE.U32.AND P0, PT, R4, UR6, PT ;  /* 0x0000000604007c0c */ /* 0x002fc8000bf06070 */
[----:B------:R-:W-:-:S13]  /*0070*/  ISETP.GE.U32.AND.EX P0, PT, RZ, UR7, PT, P0 ;  /* 0x00000007ff007c0c */ /* 0x000fda000bf06100 */
[----:B------:R-:W-:Y:S05]  /*0080*/  @P0 EXIT ;  /* 0x000000000000094d */ /* 0x000fea0003800000 */
[----:B------:R-:W0:Y:S01]  /*0090*/  LDCU.128 UR8, c[0x0][0x380] ;  /* 0x00007000ff0877ac */ /* 0x000e220008000c00 */
[----:B------:R-:W1:Y:S01]  /*00a0*/  LDC.64 R6, c[0x0][0x3a0] ;  /* 0x0000e800ff067b82 */ /* 0x000e620000000a00 */
[----:B------:R-:W2:Y:S01]  /*00b0*/  LDCU.64 UR4, c[0x0][0x358] ;  /* 0x00006b00ff0477ac */ /* 0x000ea20008000a00 */
[----:B0-----:R-:W-:-:S04]  /*00c0*/  LEA R2, P0, R4, UR10, 0x3 ;  /* 0x0000000a04027c11 */ /* 0x001fc8000f8018ff */
[----:B------:R-:W-:-:S06]  /*00d0*/  LEA.HI.X R3, R4, UR11, RZ, 0x3, P0 ;  /* 0x0000000b04037c11 */ /* 0x000fcc00080f1cff */
[----:B--2---:R-:W2:Y:S01]  /*00e0*/  LDG.E.64 R2, desc[UR4][R2.64] ;  /* 0x0000000402027981 */ /* 0x004ea2000c1e1b00 */
[----:B-1----:R-:W-:Y:S02]  /*00f0*/  IMAD R7, R7, UR6, RZ ;  /* 0x0000000607077c24 */ /* 0x002fe4000f8e02ff */
[----:B------:R-:W-:Y:S02]  /*0100*/  IMAD.MOV.U32 R5, RZ, RZ, RZ ;  /* 0x000000ffff057224 */ /* 0x000fe400078e00ff */
[C---:B------:R-:W-:Y:S02]  /*0110*/  IMAD R7, R6.reuse, UR7, R7 ;  /* 0x0000000706077c24 */ /* 0x040fe4000f8e0207 */
[----:B------:R-:W-:-:S04]  /*0120*/  IMAD.WIDE.U32 R4, R6, UR6, R4 ;  /* 0x0000000606047c25 */ /* 0x000fc8000f8e0004 */
[----:B------:R-:W-:Y:S01]  /*0130*/  IMAD.IADD R5, R5, 0x1, R7 ;  /* 0x0000000105057824 */ /* 0x000fe200078e0207 */
[----:B------:R-:W-:-:S04]  /*0140*/  LEA R6, P1, R4, UR8, 0x3 ;  /* 0x0000000804067c11 */ /* 0x000fc8000f8218ff */
[----:B------:R-:W-:Y:S01]  /*0150*/  LEA.HI.X R7, R4, UR9, R5, 0x3, P1 ;  /* 0x0000000904077c11 */ /* 0x000fe200088f1c05 */
[----:B------:R-:W-:Y:S01]  /*0160*/  IMAD.MOV.U32 R4, RZ, RZ, RZ ;  /* 0x000000ffff047224 */ /* 0x000fe200078e00ff */
[----:B--2---:R-:W-:-:S06]  /*0170*/  DSETP.GT.AND P0, PT, R2, RZ, PT ;  /* 0x000000ff0200722a */ /* 0x004fcc0003f04000 */
[----:B------:R-:W-:-:S05]  /*0180*/  FSEL R5, RZ, 1.875, !P0 ;  /* 0x3ff00000ff057808 */ /* 0x000fca0004000000 */
[----:B------:R-:W-:Y:S01]  /*0190*/  STG.E.64 desc[UR4][R6.64], R4 ;  /* 0x0000000406007986 */ /* 0x000fe2000c101b04 */
[----:B------:R-:W-:Y:S05]  /*01a0*/  EXIT ;  /* 0x000000000000794d */ /* 0x000fea0003800000 */
.L_x_0:
[----:B------:R-:W-:-:S00]  /*01b0*/  BRA `(.L_x_0) ;  /* 0xfffffffc00fc7947 */ /* 0x000fc0000383ffff */
[----:B------:R-:W-:-:S00]  /*01c0*/  NOP ;  /* 0x0000000000007918 */ /* 0x000fc00000000000 */
        /* <DEDUP_REMOVED lines=11> */
.L_x_1:


//--------------------- .nv.shared.reserved.0     --------------------------
	.section	.nv.shared.reserved.0,"aw",@nobits
	.weak		__nv_reservedSMEM_offset_0_alias
	.size		__nv_reservedSMEM_offset_0_alias, 0, 64
	.other		__nv_reservedSMEM_offset_0_alias,@"STO_CUDA_RESERVED_SHARED STV_DEFAULT"
__nv_reservedSMEM_offset_0_alias:
	.zero		0
	.zero		64


//--------------------- .nv.constant0.set_sol_by_delta --------------------------
	.section	.nv.constant0.set_sol_by_delta,"a",@progbits
	.sectionflags	@""
	.align	4
.nv.constant0.set_sol_by_delta:
	.zero		936


//--------------------- SYMBOLS --------------------------

	.type		.nv.reservedSmem.offset0,@object
	.size		.nv.reservedSmem.offset0,0x4
